//
// Generated by NVIDIA NVVM Compiler
//
// Compiler Build ID: CL-36424714
// Cuda compilation tools, release 13.0, V13.0.88
// Based on NVVM 20.0.0
//

.version 9.0
.target sm_100
.address_size 64

	// .globl	_Z5fencev

.visible .entry _Z5fencev()
{


	// begin inline asm
	fence.sc.cta; 
	// end inline asm
	// begin inline asm
	fence.sc.gpu; 
	// end inline asm
	// begin inline asm
	fence.sc.sys; 
	// end inline asm
	// begin inline asm
	fence.acq_rel.cta; 
	// end inline asm
	// begin inline asm
	fence.acq_rel.gpu; 
	// end inline asm
	// begin inline asm
	fence.acq_rel.sys; 
	// end inline asm
	ret;

}


// ===== COMPILED SASS (sm_100) =====

	.target	sm_100

	.elftype	@"ET_EXEC"


//--------------------- .note.nv.tkinfo           --------------------------
	.section	.note.nv.tkinfo,"",@"SHT_NOTE"
	.sectionflags	@"SHF_NOTE_NV_TKINFO"
	.tkinfo
        /*0018*/ 	.word	0x00000002
        /*0030*/ 	.string	""
        /*0030*/ 	.string	"ptxas"
        /*0030*/ 	.string	"Cuda compilation tools, release 13.0, V13.0.88"
        /*0030*/ 	.string	"Build cuda_13.0.r13.0/compiler.36424714_0"
        /*0030*/ 	.string	"-arch sm_100 -m 64 "



//--------------------- .note.nv.cuinfo           --------------------------
	.section	.note.nv.cuinfo,"",@"SHT_NOTE"
	.sectionflags	@"SHF_NOTE_NV_CUINFO"
        /*0018*/ 	.short	0x0002
        /*001a*/ 	.short	0x0064
        /*001c*/ 	.short	0x0082
	.zero		2


//--------------------- .nv.info                  --------------------------
	.section	.nv.info,"",@"SHT_CUDA_INFO"
	.align	4


	//----- nvinfo : EIATTR_REGCOUNT
	.align		4
        /*0000*/ 	.byte	0x04, 0x2f
        /*0002*/ 	.short	(.L_1 - .L_0)
	.align		4
.L_0:
        /*0004*/ 	.word	index@(_Z5fencev)
        /*0008*/ 	.word	0x00000004


	//----- nvinfo : EIATTR_FRAME_SIZE
	.align		4
.L_1:
        /*000c*/ 	.byte	0x04, 0x11
        /*000e*/ 	.short	(.L_3 - .L_2)
	.align		4
.L_2:
        /*0010*/ 	.word	index@(_Z5fencev)
        /*0014*/ 	.word	0x00000000


	//----- nvinfo : EIATTR_MIN_STACK_SIZE
	.align		4
.L_3:
        /*0018*/ 	.byte	0x04, 0x12
        /*001a*/ 	.short	(.L_5 - .L_4)
	.align		4
.L_4:
        /*001c*/ 	.word	index@(_Z5fencev)
        /*0020*/ 	.word	0x00000000
.L_5:


//--------------------- .nv.compat                --------------------------
	.section	.nv.compat,"",@"SHT_CUDA_COMPAT_INFO"
	.align	4
        /*0000*/ 	.byte	0x02, 0x09, 0x00, 0x00, 0x02, 0x02, 0x01, 0x00, 0x02, 0x05, 0x05, 0x00, 0x03, 0x07, 0x01, 0x01
        /*0010*/ 	.byte	0x02, 0x03, 0x00, 0x00, 0x02, 0x06, 0x01, 0x00, 0x04, 0x0b, 0x08, 0x00, 0x09, 0x00, 0x00, 0x00
        /*0020*/ 	.byte	0x00, 0x00, 0x00, 0x00


//--------------------- .nv.info._Z5fencev        --------------------------
	.section	.nv.info._Z5fencev,"",@"SHT_CUDA_INFO"
	.sectionflags	@""
	.align	4


	//----- nvinfo : EIATTR_CUDA_API_VERSION
	.align		4
        /*0000*/ 	.byte	0x04, 0x37
        /*0002*/ 	.short	(.L_7 - .L_6)
.L_6:
        /*0004*/ 	.word	0x00000082


	//----- nvinfo : EIATTR_SPARSE_MMA_MASK
	.align		4
.L_7:
        /*0008*/ 	.byte	0x03, 0x50
        /*000a*/ 	.short	0x0000


	//----- nvinfo : EIATTR_MAXREG_COUNT
	.align		4
        /*000c*/ 	.byte	0x03, 0x1b
        /*000e*/ 	.short	0x00ff


	//----- nvinfo : EIATTR_MERCURY_ISA_VERSION
	.align		4
        /*0010*/ 	.byte	0x03, 0x5f
        /*0012*/ 	.short	0x0101


	//----- nvinfo : EIATTR_VRC_CTA_INIT_COUNT
	.align		4
        /*0014*/ 	.byte	0x02, 0x4a
	.zero		1
	.zero		1


	//----- nvinfo : EIATTR_EXIT_INSTR_OFFSETS
	.align		4
        /*0018*/ 	.byte	0x04, 0x1c
        /*001a*/ 	.short	(.L_9 - .L_8)


	//   ....[0]....
.L_8:
        /*001c*/ 	.word	0x00000140


	//----- nvinfo : EIATTR_SW_WAR
	.align		4
.L_9:
        /*0020*/ 	.byte	0x04, 0x36
        /*0022*/ 	.short	(.L_11 - .L_10)
.L_10:
        /*0024*/ 	.word	0x00000008
.L_11:


//--------------------- .nv.callgraph             --------------------------
	.section	.nv.callgraph,"",@"SHT_CUDA_CALLGRAPH"
	.align	4
	.sectionentsize	8
	.align		4
        /*0000*/ 	.word	0x00000000
	.align		4
        /*0004*/ 	.word	0xffffffff
	.align		4
        /*0008*/ 	.word	0x00000000
	.align		4
        /*000c*/ 	.word	0xfffffffe
	.align		4
        /*0010*/ 	.word	0x00000000
	.align		4
        /*0014*/ 	.word	0xfffffffd
	.align		4
        /*0018*/ 	.word	0x00000000
	.align		4
        /*001c*/ 	.word	0xfffffffc


//--------------------- .text._Z5fencev           --------------------------
	.section	.text._Z5fencev,"ax",@progbits
	.align	128
        .global         _Z5fencev
        .type           _Z5fencev,@function
        .size           _Z5fencev,(.L_x_1 - _Z5fencev)
        .other          _Z5fencev,@"STO_CUDA_ENTRY STV_DEFAULT"
_Z5fencev:
.text._Z5fencev:
[----:B------:R-:W-:Y:S01]  /*0000*/  LDC R1, c[0x0][0x37c] ;  /* 0x0000df00ff017b82 */ /* 0x000fe20000000800 */
[----:B------:R0:W-:Y:S06]  /*0010*/  MEMBAR.SC.CTA ;  /* 0x0000000000007992 */ /* 0x0001ec0000000000 */
[----:B0-----:R-:W-:Y:S06]  /*0020*/  MEMBAR.SC.GPU ;  /* 0x0000000000007992 */ /* 0x001fec0000002000 */
[----:B------:R-:W-:-:S00]  /*0030*/  ERRBAR ;  /* 0x00000000000079ab */ /* 0x000fc00000000000 */
[----:B------:R-:W-:Y:S06]  /*0040*/  CGAERRBAR ;  /* 0x00000000000075ab */ /* 0x000fec0000000000 */
[----:B------:R-:W-:Y:S01]  /*0050*/  CCTL.IVALL ;  /* 0x00000000ff00798f */ /* 0x000fe20002000000 */
[----:B------:R-:W-:Y:S06]  /*0060*/  MEMBAR.SC.SYS ;  /* 0x0000000000007992 */ /* 0x000fec0000003000 */
[----:B------:R-:W-:-:S00]  /*0070*/  ERRBAR ;  /* 0x00000000000079ab */ /* 0x000fc00000000000 */
[----:B------:R-:W-:Y:S06]  /*0080*/  CGAERRBAR ;  /* 0x00000000000075ab */ /* 0x000fec0000000000 */
[----:B------:R-:W-:Y:S01]  /*0090*/  CCTL.IVALL ;  /* 0x00000000ff00798f */ /* 0x000fe20002000000 */
[----:B------:R0:W-:Y:S06]  /*00a0*/  MEMBAR.ALL.CTA ;  /* 0x0000000000007992 */ /* 0x0001ec0000008000 */
[----:B012345:R-:W-:Y:S01]  /*00b0*/  NOP ;  /* 0x0000000000007918 */ /* 0x03ffe20000000000 */
[----:B------:R-:W-:Y:S06]  /*00c0*/  MEMBAR.ALL.GPU ;  /* 0x0000000000007992 */ /* 0x000fec000000a000 */
[----:B------:R-:W-:-:S00]  /*00d0*/  ERRBAR ;  /* 0x00000000000079ab */ /* 0x000fc00000000000 */
[----:B------:R-:W-:Y:S06]  /*00e0*/  CGAERRBAR ;  /* 0x00000000000075ab */ /* 0x000fec0000000000 */
[----:B012345:R-:W-:Y:S01]  /*00f0*/  CCTL.IVALL ;  /* 0x00000000ff00798f */ /* 0x03ffe20002000000 */
[----:B------:R-:W-:Y:S06]  /*0100*/  MEMBAR.ALL.SYS ;  /* 0x0000000000007992 */ /* 0x000fec000000b000 */
[----:B------:R-:W-:-:S00]  /*0110*/  ERRBAR ;  /* 0x00000000000079ab */ /* 0x000fc00000000000 */
[----:B------:R-:W-:Y:S06]  /*0120*/  CGAERRBAR ;  /* 0x00000000000075ab */ /* 0x000fec0000000000 */
[----:B012345:R-:W-:Y:S01]  /*0130*/  CCTL.IVALL ;  /* 0x00000000ff00798f */ /* 0x03ffe20002000000 */
[----:B------:R-:W-:Y:S05]  /*0140*/  EXIT ;  /* 0x000000000000794d */ /* 0x000fea0003800000 */
.L_x_0:
[----:B------:R-:W-:-:S00]  /*0150*/  BRA `(.L_x_0) ;  /* 0xfffffffc00fc7947 */ /* 0x000fc0000383ffff */
[----:B------:R-:W-:-:S00]  /*0160*/  NOP ;  /* 0x0000000000007918 */ /* 0x000fc00000000000 */
        /* <DEDUP_REMOVED lines=9> */
.L_x_1:


//--------------------- .nv.shared.reserved.0     --------------------------
	.section	.nv.shared.reserved.0,"aw",@nobits
	.weak		__nv_reservedSMEM_offset_0_alias
	.size		__nv_reservedSMEM_offset_0_alias, 0, 64
	.other		__nv_reservedSMEM_offset_0_alias,@"STO_CUDA_RESERVED_SHARED STV_DEFAULT"
__nv_reservedSMEM_offset_0_alias:
	.zero		0
	.zero		64


//--------------------- .nv.constant0._Z5fencev   --------------------------
	.section	.nv.constant0._Z5fencev,"a",@progbits
	.sectionflags	@""
	.align	4
.nv.constant0._Z5fencev:
	.zero		896


//--------------------- SYMBOLS --------------------------

	.type		.nv.reservedSmem.offset0,@object
	.size		.nv.reservedSmem.offset0,0x4
